//
// Generated by NVIDIA NVVM Compiler
//
// Compiler Build ID: CL-36424714
// Cuda compilation tools, release 13.0, V13.0.88
// Based on NVVM 20.0.0
//

.version 9.0
.target sm_100
.address_size 64

	// .globl	_Z10raceKernelP4Data

.visible .entry _Z10raceKernelP4Data(
	.param .u64 .ptr .align 1 _Z10raceKernelP4Data_param_0
)
{
	.reg .b32 	%r<2>;
	.reg .b64 	%rd<3>;

	ld.param.u64 	%rd1, [_Z10raceKernelP4Data_param_0];
	cvta.to.global.u64 	%rd2, %rd1;
	mov.u32 	%r1, %tid.x;
	st.global.u32 	[%rd2], %r1;
	ret;

}


// ===== COMPILED SASS (sm_100) =====

	.target	sm_100

	.elftype	@"ET_EXEC"


//--------------------- .note.nv.tkinfo           --------------------------
	.section	.note.nv.tkinfo,"",@"SHT_NOTE"
	.sectionflags	@"SHF_NOTE_NV_TKINFO"
	.tkinfo
        /*0018*/ 	.word	0x00000002
        /*0030*/ 	.string	""
        /*0030*/ 	.string	"ptxas"
        /*0030*/ 	.string	"Cuda compilation tools, release 13.0, V13.0.88"
        /*0030*/ 	.string	"Build cuda_13.0.r13.0/compiler.36424714_0"
        /*0030*/ 	.string	"-arch sm_100 -m 64 "



//--------------------- .note.nv.cuinfo           --------------------------
	.section	.note.nv.cuinfo,"",@"SHT_NOTE"
	.sectionflags	@"SHF_NOTE_NV_CUINFO"
        /*0018*/ 	.short	0x0002
        /*001a*/ 	.short	0x0064
        /*001c*/ 	.short	0x0082
	.zero		2


//--------------------- .nv.info                  --------------------------
	.section	.nv.info,"",@"SHT_CUDA_INFO"
	.align	4


	//----- nvinfo : EIATTR_REGCOUNT
	.align		4
        /*0000*/ 	.byte	0x04, 0x2f
        /*0002*/ 	.short	(.L_1 - .L_0)
	.align		4
.L_0:
        /*0004*/ 	.word	index@(_Z10raceKernelP4Data)
        /*0008*/ 	.word	0x00000008


	//----- nvinfo : EIATTR_FRAME_SIZE
	.align		4
.L_1:
        /*000c*/ 	.byte	0x04, 0x11
        /*000e*/ 	.short	(.L_3 - .L_2)
	.align		4
.L_2:
        /*0010*/ 	.word	index@(_Z10raceKernelP4Data)
        /*0014*/ 	.word	0x00000000


	//----- nvinfo : EIATTR_MIN_STACK_SIZE
	.align		4
.L_3:
        /*0018*/ 	.byte	0x04, 0x12
        /*001a*/ 	.short	(.L_5 - .L_4)
	.align		4
.L_4:
        /*001c*/ 	.word	index@(_Z10raceKernelP4Data)
        /*0020*/ 	.word	0x00000000
.L_5:


//--------------------- .nv.compat                --------------------------
	.section	.nv.compat,"",@"SHT_CUDA_COMPAT_INFO"
	.align	4
        /*0000*/ 	.byte	0x02, 0x09, 0x00, 0x00, 0x02, 0x02, 0x01, 0x00, 0x02, 0x05, 0x05, 0x00, 0x03, 0x07, 0x01, 0x01
        /*0010*/ 	.byte	0x02, 0x03, 0x00, 0x00, 0x02, 0x06, 0x01, 0x00, 0x04, 0x0b, 0x08, 0x00, 0x09, 0x00, 0x00, 0x00
        /*0020*/ 	.byte	0x00, 0x00, 0x00, 0x00


//--------------------- .nv.info._Z10raceKernelP4Data --------------------------
	.section	.nv.info._Z10raceKernelP4Data,"",@"SHT_CUDA_INFO"
	.sectionflags	@""
	.align	4


	//----- nvinfo : EIATTR_CUDA_API_VERSION
	.align		4
        /*0000*/ 	.byte	0x04, 0x37
        /*0002*/ 	.short	(.L_7 - .L_6)
.L_6:
        /*0004*/ 	.word	0x00000082


	//----- nvinfo : EIATTR_KPARAM_INFO
	.align		4
.L_7:
        /*0008*/ 	.byte	0x04, 0x17
        /*000a*/ 	.short	(.L_9 - .L_8)
.L_8:
        /*000c*/ 	.word	0x00000000
        /*0010*/ 	.short	0x0000
        /*0012*/ 	.short	0x0000
        /*0014*/ 	.byte	0x00, 0xf5, 0x21, 0x00


	//----- nvinfo : EIATTR_SPARSE_MMA_MASK
	.align		4
.L_9:
        /*0018*/ 	.byte	0x03, 0x50
        /*001a*/ 	.short	0x0000


	//----- nvinfo : EIATTR_MAXREG_COUNT
	.align		4
        /*001c*/ 	.byte	0x03, 0x1b
        /*001e*/ 	.short	0x00ff


	//----- nvinfo : EIATTR_MERCURY_ISA_VERSION
	.align		4
        /*0020*/ 	.byte	0x03, 0x5f
        /*0022*/ 	.short	0x0101


	//----- nvinfo : EIATTR_VRC_CTA_INIT_COUNT
	.align		4
        /*0024*/ 	.byte	0x02, 0x4a
	.zero		1
	.zero		1


	//----- nvinfo : EIATTR_EXIT_INSTR_OFFSETS
	.align		4
        /*0028*/ 	.byte	0x04, 0x1c
        /*002a*/ 	.short	(.L_11 - .L_10)


	//   ....[0]....
.L_10:
        /*002c*/ 	.word	0x00000050


	//----- nvinfo : EIATTR_CBANK_PARAM_SIZE
	.align		4
.L_11:
        /*0030*/ 	.byte	0x03, 0x19
        /*0032*/ 	.short	0x0008


	//----- nvinfo : EIATTR_PARAM_CBANK
	.align		4
        /*0034*/ 	.byte	0x04, 0x0a
        /*0036*/ 	.short	(.L_13 - .L_12)
	.align		4
.L_12:
        /*0038*/ 	.word	index@(.nv.constant0._Z10raceKernelP4Data)
        /*003c*/ 	.short	0x0380
        /*003e*/ 	.short	0x0008


	//----- nvinfo : EIATTR_SW_WAR
	.align		4
.L_13:
        /*0040*/ 	.byte	0x04, 0x36
        /*0042*/ 	.short	(.L_15 - .L_14)
.L_14:
        /*0044*/ 	.word	0x00000008
.L_15:


//--------------------- .nv.callgraph             --------------------------
	.section	.nv.callgraph,"",@"SHT_CUDA_CALLGRAPH"
	.align	4
	.sectionentsize	8
	.align		4
        /*0000*/ 	.word	0x00000000
	.align		4
        /*0004*/ 	.word	0xffffffff
	.align		4
        /*0008*/ 	.word	0x00000000
	.align		4
        /*000c*/ 	.word	0xfffffffe
	.align		4
        /*0010*/ 	.word	0x00000000
	.align		4
        /*0014*/ 	.word	0xfffffffd
	.align		4
        /*0018*/ 	.word	0x00000000
	.align		4
        /*001c*/ 	.word	0xfffffffc


//--------------------- .text._Z10raceKernelP4Data --------------------------
	.section	.text._Z10raceKernelP4Data,"ax",@progbits
	.align	128
        .global         _Z10raceKernelP4Data
        .type           _Z10raceKernelP4Data,@function
        .size           _Z10raceKernelP4Data,(.L_x_1 - _Z10raceKernelP4Data)
        .other          _Z10raceKernelP4Data,@"STO_CUDA_ENTRY STV_DEFAULT"
_Z10raceKernelP4Data:
.text._Z10raceKernelP4Data:
[----:B------:R-:W-:Y:S01]  /*0000*/  LDC R1, c[0x0][0x37c] ;  /* 0x0000df00ff017b82 */ /* 0x000fe20000000800 */
[----:B------:R-:W0:Y:S07]  /*0010*/  S2R R5, SR_TID.X ;  /* 0x0000000000057919 */ /* 0x000e2e0000002100 */
[----:B------:R-:W0:Y:S01]  /*0020*/  LDC.64 R2, c[0x0][0x380] ;  /* 0x0000e000ff027b82 */ /* 0x000e220000000a00 */
[----:B------:R-:W0:Y:S02]  /*0030*/  LDCU.64 UR4, c[0x0][0x358] ;  /* 0x00006b00ff0477ac */ /* 0x000e240008000a00 */
[----:B0-----:R-:W-:Y:S01]  /*0040*/  STG.E desc[UR4][R2.64], R5 ;  /* 0x0000000502007986 */ /* 0x001fe2000c101904 */
[----:B------:R-:W-:Y:S05]  /*0050*/  EXIT ;  /* 0x000000000000794d */ /* 0x000fea0003800000 */
.L_x_0:
[----:B------:R-:W-:-:S00]  /*0060*/  BRA `(.L_x_0) ;  /* 0xfffffffc00fc7947 */ /* 0x000fc0000383ffff */
[----:B------:R-:W-:-:S00]  /*0070*/  NOP ;  /* 0x0000000000007918 */ /* 0x000fc00000000000 */
        /* <DEDUP_REMOVED lines=8> */
.L_x_1:


//--------------------- .nv.shared.reserved.0     --------------------------
	.section	.nv.shared.reserved.0,"aw",@nobits
	.weak		__nv_reservedSMEM_offset_0_alias
	.size		__nv_reservedSMEM_offset_0_alias, 0, 64
	.other		__nv_reservedSMEM_offset_0_alias,@"STO_CUDA_RESERVED_SHARED STV_DEFAULT"
__nv_reservedSMEM_offset_0_alias:
	.zero		0
	.zero		64


//--------------------- .nv.constant0._Z10raceKernelP4Data --------------------------
	.section	.nv.constant0._Z10raceKernelP4Data,"a",@progbits
	.sectionflags	@""
	.align	4
.nv.constant0._Z10raceKernelP4Data:
	.zero		904


//--------------------- SYMBOLS --------------------------

	.type		.nv.reservedSmem.offset0,@object
	.size		.nv.reservedSmem.offset0,0x4
